	.headerflags	@"EF_CUDA_TEXMODE_UNIFIED EF_CUDA_64BIT_ADDRESS EF_CUDA_ACCELERATORS EF_CUDA_SM90 EF_CUDA_VIRTUAL_SM(EF_CUDA_SM90)"
	.elftype	@"ET_EXEC"


//--------------------- .nv.info                  --------------------------
	.section	.nv.info,"",@"SHT_CUDA_INFO"
	.align	4


	//----- nvinfo : EIATTR_REGCOUNT
	.align		4
        /*0000*/ 	.byte	0x04, 0x2f
        /*0002*/ 	.short	(.L_1 - .L_0)
	.align		4
.L_0:
        /*0004*/ 	.word	index@(triton_poi_fused_convolution_relu_16)
        /*0008*/ 	.word	0x0000001e


	//----- nvinfo : EIATTR_MIN_STACK_SIZE
	.align		4
.L_1:
        /*000c*/ 	.byte	0x04, 0x12
        /*000e*/ 	.short	(.L_3 - .L_2)
	.align		4
.L_2:
        /*0010*/ 	.word	index@(triton_poi_fused_convolution_relu_16)
        /*0014*/ 	.word	0x00000000


	//----- nvinfo : EIATTR_FRAME_SIZE
	.align		4
.L_3:
        /*0018*/ 	.byte	0x04, 0x11
        /*001a*/ 	.short	(.L_5 - .L_4)
	.align		4
.L_4:
        /*001c*/ 	.word	index@(triton_poi_fused_convolution_relu_16)
        /*0020*/ 	.word	0x00000000


	//----- nvinfo : EIATTR_MIN_STACK_SIZE
	.align		4
.L_5:
        /*0024*/ 	.byte	0x04, 0x12
        /*0026*/ 	.short	(.L_7 - .L_6)
	.align		4
.L_6:
        /*0028*/ 	.word	index@(triton_poi_fused_convolution_relu_16)
        /*002c*/ 	.word	0x00000000
.L_7:


//--------------------- .nv.info.triton_poi_fused_convolution_relu_16 --------------------------
	.section	.nv.info.triton_poi_fused_convolution_relu_16,"",@"SHT_CUDA_INFO"
	.sectionflags	@""
	.align	4


	//----- nvinfo : EIATTR_CUDA_API_VERSION
	.align		4
        /*0000*/ 	.byte	0x04, 0x37
        /*0002*/ 	.short	(.L_9 - .L_8)
.L_8:
        /*0004*/ 	.word	0x0000007c


	//----- nvinfo : EIATTR_KPARAM_INFO
	.align		4
.L_9:
        /*0008*/ 	.byte	0x04, 0x17
        /*000a*/ 	.short	(.L_11 - .L_10)
.L_10:
        /*000c*/ 	.word	0x00000000
        /*0010*/ 	.short	0x0004
        /*0012*/ 	.short	0x001c
        /*0014*/ 	.byte	0x00, 0xf0, 0x11, 0x00


	//----- nvinfo : EIATTR_KPARAM_INFO
	.align		4
.L_11:
        /*0018*/ 	.byte	0x04, 0x17
        /*001a*/ 	.short	(.L_13 - .L_12)
.L_12:
        /*001c*/ 	.word	0x00000000
        /*0020*/ 	.short	0x0003
        /*0022*/ 	.short	0x0018
        /*0024*/ 	.byte	0x00, 0xf0, 0x11, 0x00


	//----- nvinfo : EIATTR_KPARAM_INFO
	.align		4
.L_13:
        /*0028*/ 	.byte	0x04, 0x17
        /*002a*/ 	.short	(.L_15 - .L_14)
.L_14:
        /*002c*/ 	.word	0x00000000
        /*0030*/ 	.short	0x0002
        /*0032*/ 	.short	0x0010
        /*0034*/ 	.byte	0x00, 0xf4, 0x21, 0x00


	//----- nvinfo : EIATTR_KPARAM_INFO
	.align		4
.L_15:
        /*0038*/ 	.byte	0x04, 0x17
        /*003a*/ 	.short	(.L_17 - .L_16)
.L_16:
        /*003c*/ 	.word	0x00000000
        /*0040*/ 	.short	0x0001
        /*0042*/ 	.short	0x0008
        /*0044*/ 	.byte	0x00, 0xf4, 0x21, 0x00


	//----- nvinfo : EIATTR_KPARAM_INFO
	.align		4
.L_17:
        /*0048*/ 	.byte	0x04, 0x17
        /*004a*/ 	.short	(.L_19 - .L_18)
.L_18:
        /*004c*/ 	.word	0x00000000
        /*0050*/ 	.short	0x0000
        /*0052*/ 	.short	0x0000
        /*0054*/ 	.byte	0x00, 0xf4, 0x21, 0x00


	//----- nvinfo : EIATTR_SPARSE_MMA_MASK
	.align		4
.L_19:
        /*0058*/ 	.byte	0x03, 0x50
        /*005a*/ 	.short	0x0000


	//----- nvinfo : EIATTR_MAXREG_COUNT
	.align		4
        /*005c*/ 	.byte	0x03, 0x1b
        /*005e*/ 	.short	0x00ff


	//----- nvinfo : EIATTR_EXIT_INSTR_OFFSETS
	.align		4
        /*0060*/ 	.byte	0x04, 0x1c
        /*0062*/ 	.short	(.L_21 - .L_20)


	//   ....[0]....
.L_20:
        /*0064*/ 	.word	0x00000810


	//   ....[1]....
        /*0068*/ 	.word	0x00000860


	//----- nvinfo : EIATTR_REQNTID
	.align		4
.L_21:
        /*006c*/ 	.byte	0x04, 0x10
        /*006e*/ 	.short	(.L_23 - .L_22)
.L_22:
        /*0070*/ 	.word	0x00000080
        /*0074*/ 	.word	0x00000001
        /*0078*/ 	.word	0x00000001


	//----- nvinfo : EIATTR_CBANK_PARAM_SIZE
	.align		4
.L_23:
        /*007c*/ 	.byte	0x03, 0x19
        /*007e*/ 	.short	0x0020


	//----- nvinfo : EIATTR_PARAM_CBANK
	.align		4
        /*0080*/ 	.byte	0x04, 0x0a
        /*0082*/ 	.short	(.L_25 - .L_24)
	.align		4
.L_24:
        /*0084*/ 	.word	index@(.nv.constant0.triton_poi_fused_convolution_relu_16)
        /*0088*/ 	.short	0x0210
        /*008a*/ 	.short	0x0020


	//----- nvinfo : EIATTR_SW_WAR
	.align		4
.L_25:
        /*008c*/ 	.byte	0x04, 0x36
        /*008e*/ 	.short	(.L_27 - .L_26)
.L_26:
        /*0090*/ 	.word	0x00000008
.L_27:


//--------------------- .nv.callgraph             --------------------------
	.section	.nv.callgraph,"",@"SHT_CUDA_CALLGRAPH"
	.align	4
	.sectionentsize	8
	.align		4
        /*0000*/ 	.word	0x00000000
	.align		4
        /*0004*/ 	.word	0xffffffff
	.align		4
        /*0008*/ 	.word	0x00000000
	.align		4
        /*000c*/ 	.word	0xfffffffe
	.align		4
        /*0010*/ 	.word	0x00000000
	.align		4
        /*0014*/ 	.word	0xfffffffd
	.align		4
        /*0018*/ 	.word	0x00000000
	.align		4
        /*001c*/ 	.word	0xfffffffc


//--------------------- .text.triton_poi_fused_convolution_relu_16 --------------------------
	.section	.text.triton_poi_fused_convolution_relu_16,"ax",@progbits
	.sectionflags	@"SHF_BARRIERS=1"
	.align	128
        .global         triton_poi_fused_convolution_relu_16
        .type           triton_poi_fused_convolution_relu_16,@function
        .size           triton_poi_fused_convolution_relu_16,(.L_x_1 - triton_poi_fused_convolution_relu_16)
        .other          triton_poi_fused_convolution_relu_16,@"STO_CUDA_ENTRY STV_DEFAULT"
triton_poi_fused_convolution_relu_16:
.text.triton_poi_fused_convolution_relu_16:
[----:B------:R-:W0:Y:S01]  /*0000*/  LDC R1, c[0x0][0x28] ;  /* 0x00000a00ff017b82 */ /* 0x000e220000000800 */
[----:B------:R-:W1:Y:S07]  /*0010*/  S2R R17, SR_TID.X ;  /* 0x0000000000117919 */ /* 0x000e6e0000002100 */
[----:B------:R-:W2:Y:S01]  /*0020*/  S2UR UR8, SR_CTAID.X ;  /* 0x00000000000879c3 */ /* 0x000ea20000002500 */
[----:B------:R-:W-:Y:S01]  /*0030*/  CS2R R14, SRZ ;  /* 0x00000000000e7805 */ /* 0x000fe2000001ff00 */
[----:B------:R-:W-:Y:S01]  /*0040*/  ULDC.64 UR6, c[0x0][0x208] ;  /* 0x0000820000067ab9 */ /* 0x000fe20000000a00 */
[----:B------:R-:W3:Y:S05]  /*0050*/  S2R R6, SR_CTAID.Y ;  /* 0x0000000000067919 */ /* 0x000eea0000002600 */
[----:B------:R-:W4:Y:S01]  /*0060*/  LDC.64 R4, c[0x0][0x210] ;  /* 0x00008400ff047b82 */ /* 0x000f220000000a00 */
[----:B--2---:R-:W-:-:S06]  /*0070*/  UISETP.GE.AND UP0, UPT, UR8, 0x100, UPT ;  /* 0x000001000800788c */ /* 0x004fcc000bf06270 */
[----:B------:R-:W-:Y:S01]  /*0080*/  PLOP3.LUT P0, PT, PT, PT, UP0, 0x80, 0x0 ;  /* 0x000000000000781c */ /* 0x000fe20003f0f008 */
[----:B-1----:R-:W-:Y:S01]  /*0090*/  IMAD.SHL.U32 R3, R17, 0x4, RZ ;  /* 0x0000000411037824 */ /* 0x002fe200078e00ff */
[----:B------:R-:W-:Y:S01]  /*00a0*/  PLOP3.LUT P1, PT, PT, PT, UP0, 0x80, 0x0 ;  /* 0x000000000000781c */ /* 0x000fe20003f2f008 */
[----:B---3--:R-:W-:-:S03]  /*00b0*/  IMAD.SHL.U32 R0, R6, 0x400, RZ ;  /* 0x0000040006007824 */ /* 0x008fc600078e00ff */
[----:B------:R-:W-:Y:S02]  /*00c0*/  LOP3.LUT R3, R3, 0x1fc, RZ, 0xc0, !PT ;  /* 0x000001fc03037812 */ /* 0x000fe400078ec0ff */
[----:B------:R-:W-:Y:S02]  /*00d0*/  SHF.R.S32.HI R11, RZ, 0x15, R6 ;  /* 0x00000015ff0b7819 */ /* 0x000fe40000011406 */
[----:B------:R-:W-:Y:S02]  /*00e0*/  LOP3.LUT R2, R0, R3, RZ, 0xfc, !PT ;  /* 0x0000000300027212 */ /* 0x000fe400078efcff */
[----:B------:R-:W-:Y:S02]  /*00f0*/  SGXT R11, R11, 0x1 ;  /* 0x000000010b0b781a */ /* 0x000fe40000000200 */
[----:B------:R-:W-:Y:S02]  /*0100*/  SHF.R.S32.HI R7, RZ, 0x1f, R2 ;  /* 0x0000001fff077819 */ /* 0x000fe40000011402 */
[----:B------:R-:W-:-:S02]  /*0110*/  LEA.HI R11, R11, R2, RZ, 0x8 ;  /* 0x000000020b0b7211 */ /* 0x000fc400078f40ff */
[----:B------:R-:W-:Y:S02]  /*0120*/  LEA.HI R8, R7, R2, RZ, 0x8 ;  /* 0x0000000207087211 */ /* 0x000fe400078f40ff */
[----:B------:R-:W1:Y:S01]  /*0130*/  LDC.64 R6, c[0x0][0x218] ;  /* 0x00008600ff067b82 */ /* 0x000e620000000a00 */
[----:B------:R-:W-:Y:S02]  /*0140*/  LEA R10, R11, 0x20000, 0x8 ;  /* 0x000200000b0a7811 */ /* 0x000fe400078e40ff */
[C---:B------:R-:W-:Y:S01]  /*0150*/  LOP3.LUT R9, R8.reuse, 0xffffff00, RZ, 0xc0, !PT ;  /* 0xffffff0008097812 */ /* 0x040fe200078ec0ff */
[----:B------:R-:W-:Y:S01]  /*0160*/  IMAD.SHL.U32 R8, R8, 0x100, RZ ;  /* 0x0000010008087824 */ /* 0x000fe200078e00ff */
[----:B------:R-:W-:-:S03]  /*0170*/  LOP3.LUT R13, R10, 0xffff0000, RZ, 0xc0, !PT ;  /* 0xffff00000a0d7812 */ /* 0x000fc600078ec0ff */
[----:B------:R-:W-:Y:S01]  /*0180*/  IMAD.IADD R9, R2, 0x1, -R9 ;  /* 0x0000000102097824 */ /* 0x000fe200078e0a09 */
[----:B------:R-:W-:Y:S01]  /*0190*/  LOP3.LUT R11, R8, 0xffff0000, RZ, 0xc0, !PT ;  /* 0xffff0000080b7812 */ /* 0x000fe200078ec0ff */
[----:B------:R-:W-:-:S04]  /*01a0*/  IMAD.U32 R2, RZ, RZ, UR8 ;  /* 0x00000008ff027e24 */ /* 0x000fc8000f8e00ff */
[----:B------:R-:W-:-:S04]  /*01b0*/  IMAD R2, R2, 0x100, R9 ;  /* 0x0000010002027824 */ /* 0x000fc800078e0209 */
[C---:B------:R-:W-:Y:S02]  /*01c0*/  IMAD.IADD R13, R2.reuse, 0x1, R13 ;  /* 0x00000001020d7824 */ /* 0x040fe400078e020d */
[----:B------:R-:W-:Y:S02]  /*01d0*/  IMAD.IADD R11, R2, 0x1, R11 ;  /* 0x00000001020b7824 */ /* 0x000fe400078e020b */
[----:B----4-:R-:W-:Y:S01]  /*01e0*/  IMAD.WIDE R20, R13, 0x4, R4 ;  /* 0x000000040d147825 */ /* 0x010fe200078e0204 */
[----:B------:R-:W-:-:S03]  /*01f0*/  CS2R R12, SRZ ;  /* 0x00000000000c7805 */ /* 0x000fc6000001ff00 */
[----:B-1----:R-:W-:Y:S01]  /*0200*/  IMAD.WIDE R8, R9, 0x4, R6 ;  /* 0x0000000409087825 */ /* 0x002fe200078e0206 */
[----:B------:R-:W-:-:S03]  /*0210*/  CS2R R6, SRZ ;  /* 0x0000000000067805 */ /* 0x000fc6000001ff00 */
[----:B------:R-:W-:Y:S01]  /*0220*/  IMAD.WIDE R18, R11, 0x4, R4 ;  /* 0x000000040b127825 */ /* 0x000fe200078e0204 */
[----:B------:R-:W-:Y:S01]  /*0230*/  CS2R R4, SRZ ;  /* 0x0000000000047805 */ /* 0x000fe2000001ff00 */
[----:B------:R-:W2:Y:S04]  /*0240*/  LDG.E.EL.128 R8, desc[UR6][R8.64] ;  /* 0x0000000608087981 */ /* 0x000ea8000c2e1d00 */
[----:B------:R-:W2:Y:S04]  /*0250*/  @!P0 LDG.E.EL.128 R12, desc[UR6][R18.64] ;  /* 0x00000006120c8981 */ /* 0x000ea8000c2e1d00 */
[----:B------:R-:W3:Y:S01]  /*0260*/  @!P1 LDG.E.EL.128 R4, desc[UR6][R20.64] ;  /* 0x0000000614049981 */ /* 0x000ee2000c2e1d00 */
[----:B------:R-:W1:Y:S01]  /*0270*/  S2UR UR5, SR_CgaCtaId ;  /* 0x00000000000579c3 */ /* 0x000e620000008800 */
[----:B------:R-:W-:Y:S01]  /*0280*/  UMOV UR4, 0x400 ;  /* 0x0000040000047882 */ /* 0x000fe20000000000 */
[----:B------:R-:W4:Y:S01]  /*0290*/  S2R R2, SR_TID.X ;  /* 0x0000000000027919 */ /* 0x000f220000002100 */
[----:B-1----:R-:W-:Y:S01]  /*02a0*/  UPRMT UR4, UR5, 0x654, UR4 ;  /* 0x0000065405047896 */ /* 0x002fe20008000004 */
[----:B--2---:R-:W-:Y:S01]  /*02b0*/  FSETP.GEU.AND P0, PT, R12, -R8, PT ;  /* 0x800000080c00720b */ /* 0x004fe20003f0e000 */
[----:B------:R-:W-:Y:S01]  /*02c0*/  FADD R12, R8, R12 ;  /* 0x0000000c080c7221 */ /* 0x000fe20000000000 */
[-C--:B------:R-:W-:Y:S01]  /*02d0*/  FSETP.GEU.AND P4, PT, R14, -R10.reuse, PT ;  /* 0x8000000a0e00720b */ /* 0x080fe20003f8e000 */
[----:B------:R-:W-:Y:S01]  /*02e0*/  FADD R14, R10, R14 ;  /* 0x0000000e0a0e7221 */ /* 0x000fe20000000000 */
[----:B---3--:R-:W-:Y:S01]  /*02f0*/  FSETP.GEU.AND P2, PT, R6, -R10, PT ;  /* 0x8000000a0600720b */ /* 0x008fe20003f4e000 */
[----:B------:R-:W-:Y:S01]  /*0300*/  FADD R6, R10, R6 ;  /* 0x000000060a067221 */ /* 0x000fe20000000000 */
[----:B------:R-:W-:-:S02]  /*0310*/  LEA R10, R3, UR4, 0x3 ;  /* 0x00000004030a7c11 */ /* 0x000fc4000f8e18ff */
[----:B------:R-:W-:Y:S02]  /*0320*/  FSEL R3, R12, RZ, P0 ;  /* 0x000000ff0c037208 */ /* 0x000fe40000000000 */
[----:B------:R-:W-:Y:S01]  /*0330*/  FSETP.GEU.AND P0, PT, R7, -R11, PT ;  /* 0x8000000b0700720b */ /* 0x000fe20003f0e000 */
[----:B------:R-:W-:Y:S01]  /*0340*/  FADD R7, R11, R7 ;  /* 0x000000070b077221 */ /* 0x000fe20000000000 */
[----:B------:R-:W-:Y:S01]  /*0350*/  FSETP.GEU.AND P3, PT, R13, -R9, PT ;  /* 0x800000090d00720b */ /* 0x000fe20003f6e000 */
[----:B------:R-:W-:Y:S01]  /*0360*/  FADD R13, R9, R13 ;  /* 0x0000000d090d7221 */ /* 0x000fe20000000000 */
[----:B------:R-:W-:Y:S01]  /*0370*/  FSETP.GEU.AND P5, PT, R15, -R11, PT ;  /* 0x8000000b0f00720b */ /* 0x000fe20003fae000 */
[----:B------:R-:W-:Y:S01]  /*0380*/  FADD R11, R11, R15 ;  /* 0x0000000f0b0b7221 */ /* 0x000fe20000000000 */
[----:B------:R-:W-:Y:S02]  /*0390*/  FSEL R23, R14, RZ, P4 ;  /* 0x000000ff0e177208 */ /* 0x000fe40002000000 */
[----:B------:R-:W-:-:S02]  /*03a0*/  FSEL R13, R13, RZ, P3 ;  /* 0x000000ff0d0d7208 */ /* 0x000fc40001800000 */
[----:B------:R-:W-:Y:S01]  /*03b0*/  FSEL R25, R11, RZ, P5 ;  /* 0x000000ff0b197208 */ /* 0x000fe20002800000 */
[----:B------:R1:W-:Y:S04]  /*03c0*/  STS [R10], R3 ;  /* 0x000000030a007388 */ /* 0x0003e80000000800 */
[----:B------:R-:W-:Y:S04]  /*03d0*/  STS [R10+0x8], R13 ;  /* 0x0000080d0a007388 */ /* 0x000fe80000000800 */
[----:B------:R2:W-:Y:S04]  /*03e0*/  STS [R10+0x10], R23 ;  /* 0x000010170a007388 */ /* 0x0005e80000000800 */
[----:B------:R3:W-:Y:S01]  /*03f0*/  STS [R10+0x18], R25 ;  /* 0x000018190a007388 */ /* 0x0007e20000000800 */
[----:B------:R-:W-:-:S02]  /*0400*/  LOP3.LUT R15, R17, 0x7f, RZ, 0xc0, !PT ;  /* 0x0000007f110f7812 */ /* 0x000fc400078ec0ff */
[----:B------:R-:W-:Y:S01]  /*0410*/  FSETP.GEU.AND P1, PT, R5, -R9, PT ;  /* 0x800000090500720b */ /* 0x000fe20003f2e000 */
[----:B------:R-:W-:Y:S01]  /*0420*/  FADD R5, R9, R5 ;  /* 0x0000000509057221 */ /* 0x000fe20000000000 */
[----:B----4-:R-:W-:Y:S02]  /*0430*/  LOP3.LUT R14, R2, 0x7f, RZ, 0xc0, !PT ;  /* 0x0000007f020e7812 */ /* 0x010fe400078ec0ff */
[C---:B------:R-:W-:Y:S02]  /*0440*/  LOP3.LUT R2, R15.reuse, 0x80, RZ, 0xfc, !PT ;  /* 0x000000800f027812 */ /* 0x040fe400078efcff */
[C---:B------:R-:W-:Y:S02]  /*0450*/  LOP3.LUT R9, R15.reuse, 0x100, RZ, 0xfc, !PT ;  /* 0x000001000f097812 */ /* 0x040fe400078efcff */
[----:B------:R-:W-:Y:S02]  /*0460*/  LOP3.LUT R11, R15, 0x180, RZ, 0xfc, !PT ;  /* 0x000001800f0b7812 */ /* 0x000fe400078efcff */
[----:B------:R-:W-:Y:S01]  /*0470*/  FSETP.GEU.AND P3, PT, R4, -R8, PT ;  /* 0x800000080400720b */ /* 0x000fe20003f6e000 */
[----:B------:R-:W-:Y:S01]  /*0480*/  FADD R8, R8, R4 ;  /* 0x0000000408087221 */ /* 0x000fe20000000000 */
[----:B------:R-:W-:Y:S01]  /*0490*/  LEA R14, R14, UR4, 0x3 ;  /* 0x000000040e0e7c11 */ /* 0x000fe2000f8e18ff */
[----:B------:R-:W-:Y:S01]  /*04a0*/  BAR.SYNC.DEFER_BLOCKING 0x0 ;  /* 0x0000000000007b1d */ /* 0x000fe20000010000 */
[----:B------:R-:W-:-:S02]  /*04b0*/  LEA R16, R2, UR4, 0x3 ;  /* 0x0000000402107c11 */ /* 0x000fc4000f8e18ff */
[----:B------:R-:W-:Y:S02]  /*04c0*/  LEA R18, R9, UR4, 0x3 ;  /* 0x0000000409127c11 */ /* 0x000fe4000f8e18ff */
[----:B------:R-:W-:-:S03]  /*04d0*/  LEA R4, R11, UR4, 0x3 ;  /* 0x000000040b047c11 */ /* 0x000fc6000f8e18ff */
[----:B-1----:R-:W1:Y:S01]  /*04e0*/  LDC.64 R2, c[0x0][0x220] ;  /* 0x00008800ff027b82 */ /* 0x002e620000000a00 */
[----:B--2---:R-:W-:Y:S02]  /*04f0*/  FSEL R23, R5, RZ, P1 ;  /* 0x000000ff05177208 */ /* 0x004fe40000800000 */
[----:B---3--:R-:W-:Y:S01]  /*0500*/  FSEL R25, R6, RZ, P2 ;  /* 0x000000ff06197208 */ /* 0x008fe20001000000 */
[----:B------:R-:W2:Y:S04]  /*0510*/  LDS R21, [R14] ;  /* 0x000000000e157984 */ /* 0x000ea80000000800 */
[----:B------:R-:W3:Y:S04]  /*0520*/  LDS R19, [R16] ;  /* 0x0000000010137984 */ /* 0x000ee80000000800 */
[----:B------:R-:W4:Y:S04]  /*0530*/  LDS R6, [R18] ;  /* 0x0000000012067984 */ /* 0x000f280000000800 */
[----:B------:R-:W5:Y:S01]  /*0540*/  LDS R5, [R4] ;  /* 0x0000000004057984 */ /* 0x000f620000000800 */
[----:B------:R-:W-:Y:S01]  /*0550*/  BAR.SYNC.DEFER_BLOCKING 0x0 ;  /* 0x0000000000007b1d */ /* 0x000fe20000010000 */
[----:B------:R-:W-:-:S02]  /*0560*/  FSEL R13, R8, RZ, P3 ;  /* 0x000000ff080d7208 */ /* 0x000fc40001800000 */
[----:B------:R-:W-:-:S03]  /*0570*/  FSEL R27, R7, RZ, P0 ;  /* 0x000000ff071b7208 */ /* 0x000fc60000000000 */
[----:B------:R1:W-:Y:S04]  /*0580*/  STS [R10], R13 ;  /* 0x0000000d0a007388 */ /* 0x0003e80000000800 */
[----:B------:R-:W-:Y:S04]  /*0590*/  STS [R10+0x8], R23 ;  /* 0x000008170a007388 */ /* 0x000fe80000000800 */
[----:B------:R-:W-:Y:S04]  /*05a0*/  STS [R10+0x10], R25 ;  /* 0x000010190a007388 */ /* 0x000fe80000000800 */
[----:B------:R1:W-:Y:S01]  /*05b0*/  STS [R10+0x18], R27 ;  /* 0x0000181b0a007388 */ /* 0x0003e20000000800 */
[----:B------:R-:W-:Y:S01]  /*05c0*/  BAR.SYNC.DEFER_BLOCKING 0x0 ;  /* 0x0000000000007b1d */ /* 0x000fe20000010000 */
[----:B------:R-:W-:-:S02]  /*05d0*/  LOP3.LUT R17, R0, 0x7f, R17, 0xf8, !PT ;  /* 0x0000007f00117812 */ /* 0x000fc400078ef811 */
[----:B------:R-:W-:Y:S02]  /*05e0*/  PLOP3.LUT P0, PT, PT, PT, UP0, 0x80, 0x0 ;  /* 0x000000000000781c */ /* 0x000fe40003f0f008 */
[----:B------:R-:W-:Y:S02]  /*05f0*/  LOP3.LUT R11, R0, 0x80, R15, 0xfe, !PT ;  /* 0x00000080000b7812 */ /* 0x000fe400078efe0f */
[----:B------:R-:W-:Y:S02]  /*0600*/  PLOP3.LUT P1, PT, PT, PT, UP0, 0x80, 0x0 ;  /* 0x000000000000781c */ /* 0x000fe40003f2f008 */
[----:B------:R-:W-:Y:S01]  /*0610*/  LEA R17, R17, UR8, 0x8 ;  /* 0x0000000811117c11 */ /* 0x000fe2000f8e40ff */
[----:B------:R1:W4:Y:S04]  /*0620*/  LDS R9, [R14] ;  /* 0x000000000e097984 */ /* 0x0003280000000800 */
[----:B------:R-:W5:Y:S04]  /*0630*/  LDS R8, [R16] ;  /* 0x0000000010087984 */ /* 0x000f680000000800 */
[----:B------:R-:W5:Y:S01]  /*0640*/  LDS R7, [R18] ;  /* 0x0000000012077984 */ /* 0x000f620000000800 */
[----:B01----:R-:W-:Y:S01]  /*0650*/  LEA R13, R11, UR8, 0x8 ;  /* 0x000000080b0d7c11 */ /* 0x003fe2000f8e40ff */
[----:B------:R-:W-:-:S04]  /*0660*/  IMAD.WIDE R10, R17, 0x4, R2 ;  /* 0x00000004110a7825 */ /* 0x000fc800078e0202 */
[----:B------:R-:W-:Y:S01]  /*0670*/  IMAD.WIDE R12, R13, 0x4, R2 ;  /* 0x000000040d0c7825 */ /* 0x000fe200078e0202 */
[----:B------:R-:W-:Y:S01]  /*0680*/  LOP3.LUT R14, R0, 0x100, R15, 0xfe, !PT ;  /* 0x00000100000e7812 */ /* 0x000fe200078efe0f */
[----:B--2---:R0:W-:Y:S01]  /*0690*/  @!P0 STG.E desc[UR6][R10.64], R21 ;  /* 0x000000150a008986 */ /* 0x0041e2000c101906 */
[----:B------:R-:W-:Y:S02]  /*06a0*/  LOP3.LUT R0, R0, 0x180, R15, 0xfe, !PT ;  /* 0x0000018000007812 */ /* 0x000fe400078efe0f */
[----:B------:R-:W-:Y:S01]  /*06b0*/  PLOP3.LUT P0, PT, PT, PT, UP0, 0x80, 0x0 ;  /* 0x000000000000781c */ /* 0x000fe20003f0f008 */
[----:B---3--:R1:W-:Y:S01]  /*06c0*/  @!P1 STG.E desc[UR6][R12.64], R19 ;  /* 0x000000130c009986 */ /* 0x0083e2000c101906 */
[----:B------:R-:W-:Y:S02]  /*06d0*/  PLOP3.LUT P1, PT, PT, PT, UP0, 0x80, 0x0 ;  /* 0x000000000000781c */ /* 0x000fe40003f2f008 */
[----:B------:R-:W-:Y:S02]  /*06e0*/  PLOP3.LUT P2, PT, PT, PT, UP0, 0x80, 0x0 ;  /* 0x000000000000781c */ /* 0x000fe40003f4f008 */
[----:B------:R-:W-:-:S02]  /*06f0*/  PLOP3.LUT P3, PT, PT, PT, UP0, 0x80, 0x0 ;  /* 0x000000000000781c */ /* 0x000fc40003f6f008 */
[----:B------:R-:W-:Y:S02]  /*0700*/  LEA R15, R14, UR8, 0x8 ;  /* 0x000000080e0f7c11 */ /* 0x000fe4000f8e40ff */
[----:B------:R-:W-:Y:S02]  /*0710*/  PLOP3.LUT P4, PT, PT, PT, UP0, 0x80, 0x0 ;  /* 0x000000000000781c */ /* 0x000fe40003f8f008 */
[----:B------:R-:W-:Y:S01]  /*0720*/  LEA R23, R0, UR8, 0x8 ;  /* 0x0000000800177c11 */ /* 0x000fe2000f8e40ff */
[C---:B------:R-:W-:Y:S01]  /*0730*/  VIADD R25, R17.reuse, 0x20000 ;  /* 0x0002000011197836 */ /* 0x040fe20000000000 */
[----:B------:R-:W-:Y:S01]  /*0740*/  PLOP3.LUT P5, PT, PT, PT, UP0, 0x40, 0x0 ;  /* 0x000000000000781c */ /* 0x000fe20003fae808 */
[C---:B0-----:R-:W-:Y:S02]  /*0750*/  VIADD R21, R17.reuse, 0x28000 ;  /* 0x0002800011157836 */ /* 0x041fe40000000000 */
[----:B------:R-:W-:Y:S02]  /*0760*/  VIADD R27, R17, 0x30000 ;  /* 0x00030000111b7836 */ /* 0x000fe40000000000 */
[----:B------:R-:W-:-:S04]  /*0770*/  IMAD.WIDE R10, R15, 0x4, R2 ;  /* 0x000000040f0a7825 */ /* 0x000fc800078e0202 */
[--C-:B-1----:R-:W-:Y:S01]  /*0780*/  IMAD.WIDE R12, R23, 0x4, R2.reuse ;  /* 0x00000004170c7825 */ /* 0x102fe200078e0202 */
[----:B----4-:R0:W-:Y:S03]  /*0790*/  @!P0 STG.E desc[UR6][R10.64], R6 ;  /* 0x000000060a008986 */ /* 0x0101e6000c101906 */
[--C-:B------:R-:W-:Y:S01]  /*07a0*/  IMAD.WIDE R14, R25, 0x4, R2.reuse ;  /* 0x00000004190e7825 */ /* 0x100fe200078e0202 */
[----:B-----5:R0:W-:Y:S03]  /*07b0*/  @!P1 STG.E desc[UR6][R12.64], R5 ;  /* 0x000000050c009986 */ /* 0x0201e6000c101906 */
[--C-:B------:R-:W-:Y:S01]  /*07c0*/  IMAD.WIDE R18, R21, 0x4, R2.reuse ;  /* 0x0000000415127825 */ /* 0x100fe200078e0202 */
[----:B------:R0:W-:Y:S03]  /*07d0*/  @!P2 STG.E desc[UR6][R14.64], R9 ;  /* 0x000000090e00a986 */ /* 0x0001e6000c101906 */
[----:B------:R-:W-:Y:S01]  /*07e0*/  IMAD.WIDE R20, R27, 0x4, R2 ;  /* 0x000000041b147825 */ /* 0x000fe200078e0202 */
[----:B------:R0:W-:Y:S04]  /*07f0*/  @!P3 STG.E desc[UR6][R18.64], R8 ;  /* 0x000000081200b986 */ /* 0x0001e8000c101906 */
[----:B------:R0:W-:Y:S02]  /*0800*/  @!P4 STG.E desc[UR6][R20.64], R7 ;  /* 0x000000071400c986 */ /* 0x0001e4000c101906 */
[----:B0-----:R-:W-:Y:S05]  /*0810*/  @!P5 EXIT ;  /* 0x000000000000d94d */ /* 0x001fea0003800000 */
[----:B0-----:R-:W0:Y:S01]  /*0820*/  LDS R5, [R4] ;  /* 0x0000000004057984 */ /* 0x001e220000000800 */
[----:B------:R-:W-:-:S04]  /*0830*/  VIADD R17, R17, 0x38000 ;  /* 0x0003800011117836 */ /* 0x000fc80000000000 */
[----:B------:R-:W-:-:S05]  /*0840*/  IMAD.WIDE R2, R17, 0x4, R2 ;  /* 0x0000000411027825 */ /* 0x000fca00078e0202 */
[----:B0-----:R-:W-:Y:S01]  /*0850*/  STG.E desc[UR6][R2.64], R5 ;  /* 0x0000000502007986 */ /* 0x001fe2000c101906 */
[----:B------:R-:W-:Y:S05]  /*0860*/  EXIT ;  /* 0x000000000000794d */ /* 0x000fea0003800000 */
.L_x_0:
[----:B------:R-:W-:-:S00]  /*0870*/  BRA `(.L_x_0) ;  /* 0xfffffffc00fc7947 */ /* 0x000fc0000383ffff */
[----:B------:R-:W-:-:S00]  /*0880*/  NOP ;  /* 0x0000000000007918 */ /* 0x000fc00000000000 */
[----:B------:R-:W-:-:S00]  /*0890*/  NOP ;  /* 0x0000000000007918 */ /* 0x000fc00000000000 */
[----:B------:R-:W-:-:S00]  /*08a0*/  NOP ;  /* 0x0000000000007918 */ /* 0x000fc00000000000 */
[----:B------:R-:W-:-:S00]  /*08b0*/  NOP ;  /* 0x0000000000007918 */ /* 0x000fc00000000000 */
[----:B------:R-:W-:-:S00]  /*08c0*/  NOP ;  /* 0x0000000000007918 */ /* 0x000fc00000000000 */
[----:B------:R-:W-:-:S00]  /*08d0*/  NOP ;  /* 0x0000000000007918 */ /* 0x000fc00000000000 */
[----:B------:R-:W-:-:S00]  /*08e0*/  NOP ;  /* 0x0000000000007918 */ /* 0x000fc00000000000 */
[----:B------:R-:W-:-:S00]  /*08f0*/  NOP ;  /* 0x0000000000007918 */ /* 0x000fc00000000000 */
.L_x_1:


//--------------------- .nv.shared.triton_poi_fused_convolution_relu_16 --------------------------
	.section	.nv.shared.triton_poi_fused_convolution_relu_16,"aw",@nobits
	.sectionflags	@""
	.align	16
	.zero		1024


//--------------------- .nv.constant0.triton_poi_fused_convolution_relu_16 --------------------------
	.section	.nv.constant0.triton_poi_fused_convolution_relu_16,"a",@progbits
	.sectionflags	@""
	.align	4
.nv.constant0.triton_poi_fused_convolution_relu_16:
	.zero		560
